//
// Generated by NVIDIA NVVM Compiler
//
// Compiler Build ID: CL-36424714
// Cuda compilation tools, release 13.0, V13.0.88
// Based on NVVM 20.0.0
//

.version 9.0
.target sm_100
.address_size 64

	// .globl	_Z9evalJuliaPiS_

.visible .entry _Z9evalJuliaPiS_(
	.param .u64 .ptr .align 1 _Z9evalJuliaPiS__param_0,
	.param .u64 .ptr .align 1 _Z9evalJuliaPiS__param_1
)
{
	.reg .b32 	%r<12>;
	.reg .b64 	%rd<8>;

	ld.param.u64 	%rd1, [_Z9evalJuliaPiS__param_0];
	ld.param.u64 	%rd2, [_Z9evalJuliaPiS__param_1];
	cvta.to.global.u64 	%rd3, %rd2;
	cvta.to.global.u64 	%rd4, %rd1;
	mov.u32 	%r1, %tid.x;
	mov.u32 	%r2, %ctaid.x;
	mov.u32 	%r3, %ntid.x;
	mad.lo.s32 	%r4, %r2, %r3, %r1;
	mov.u32 	%r5, %tid.y;
	mov.u32 	%r6, %ctaid.y;
	mov.u32 	%r7, %ntid.y;
	mad.lo.s32 	%r8, %r6, %r7, %r5;
	shl.b32 	%r9, %r8, 1;
	add.s32 	%r10, %r4, %r9;
	mul.wide.s32 	%rd5, %r10, 4;
	add.s64 	%rd6, %rd4, %rd5;
	ld.global.u32 	%r11, [%rd6];
	add.s64 	%rd7, %rd3, %rd5;
	st.global.u32 	[%rd7], %r11;
	ret;

}


// ===== COMPILED SASS (sm_100) =====

	.target	sm_100

	.elftype	@"ET_EXEC"


//--------------------- .note.nv.tkinfo           --------------------------
	.section	.note.nv.tkinfo,"",@"SHT_NOTE"
	.sectionflags	@"SHF_NOTE_NV_TKINFO"
	.tkinfo
        /*0018*/ 	.word	0x00000002
        /*0030*/ 	.string	""
        /*0030*/ 	.string	"ptxas"
        /*0030*/ 	.string	"Cuda compilation tools, release 13.0, V13.0.88"
        /*0030*/ 	.string	"Build cuda_13.0.r13.0/compiler.36424714_0"
        /*0030*/ 	.string	"-arch sm_100 -m 64 "



//--------------------- .note.nv.cuinfo           --------------------------
	.section	.note.nv.cuinfo,"",@"SHT_NOTE"
	.sectionflags	@"SHF_NOTE_NV_CUINFO"
        /*0018*/ 	.short	0x0002
        /*001a*/ 	.short	0x0064
        /*001c*/ 	.short	0x0082
	.zero		2


//--------------------- .nv.info                  --------------------------
	.section	.nv.info,"",@"SHT_CUDA_INFO"
	.align	4


	//----- nvinfo : EIATTR_REGCOUNT
	.align		4
        /*0000*/ 	.byte	0x04, 0x2f
        /*0002*/ 	.short	(.L_1 - .L_0)
	.align		4
.L_0:
        /*0004*/ 	.word	index@(_Z9evalJuliaPiS_)
        /*0008*/ 	.word	0x0000000a


	//----- nvinfo : EIATTR_FRAME_SIZE
	.align		4
.L_1:
        /*000c*/ 	.byte	0x04, 0x11
        /*000e*/ 	.short	(.L_3 - .L_2)
	.align		4
.L_2:
        /*0010*/ 	.word	index@(_Z9evalJuliaPiS_)
        /*0014*/ 	.word	0x00000000


	//----- nvinfo : EIATTR_MIN_STACK_SIZE
	.align		4
.L_3:
        /*0018*/ 	.byte	0x04, 0x12
        /*001a*/ 	.short	(.L_5 - .L_4)
	.align		4
.L_4:
        /*001c*/ 	.word	index@(_Z9evalJuliaPiS_)
        /*0020*/ 	.word	0x00000000
.L_5:


//--------------------- .nv.compat                --------------------------
	.section	.nv.compat,"",@"SHT_CUDA_COMPAT_INFO"
	.align	4
        /*0000*/ 	.byte	0x02, 0x09, 0x00, 0x00, 0x02, 0x02, 0x01, 0x00, 0x02, 0x05, 0x05, 0x00, 0x03, 0x07, 0x01, 0x01
        /*0010*/ 	.byte	0x02, 0x03, 0x00, 0x00, 0x02, 0x06, 0x01, 0x00, 0x04, 0x0b, 0x08, 0x00, 0x09, 0x00, 0x00, 0x00
        /*0020*/ 	.byte	0x00, 0x00, 0x00, 0x00


//--------------------- .nv.info._Z9evalJuliaPiS_ --------------------------
	.section	.nv.info._Z9evalJuliaPiS_,"",@"SHT_CUDA_INFO"
	.sectionflags	@""
	.align	4


	//----- nvinfo : EIATTR_CUDA_API_VERSION
	.align		4
        /*0000*/ 	.byte	0x04, 0x37
        /*0002*/ 	.short	(.L_7 - .L_6)
.L_6:
        /*0004*/ 	.word	0x00000082


	//----- nvinfo : EIATTR_KPARAM_INFO
	.align		4
.L_7:
        /*0008*/ 	.byte	0x04, 0x17
        /*000a*/ 	.short	(.L_9 - .L_8)
.L_8:
        /*000c*/ 	.word	0x00000000
        /*0010*/ 	.short	0x0001
        /*0012*/ 	.short	0x0008
        /*0014*/ 	.byte	0x00, 0xf5, 0x21, 0x00


	//----- nvinfo : EIATTR_KPARAM_INFO
	.align		4
.L_9:
        /*0018*/ 	.byte	0x04, 0x17
        /*001a*/ 	.short	(.L_11 - .L_10)
.L_10:
        /*001c*/ 	.word	0x00000000
        /*0020*/ 	.short	0x0000
        /*0022*/ 	.short	0x0000
        /*0024*/ 	.byte	0x00, 0xf5, 0x21, 0x00


	//----- nvinfo : EIATTR_SPARSE_MMA_MASK
	.align		4
.L_11:
        /*0028*/ 	.byte	0x03, 0x50
        /*002a*/ 	.short	0x0000


	//----- nvinfo : EIATTR_MAXREG_COUNT
	.align		4
        /*002c*/ 	.byte	0x03, 0x1b
        /*002e*/ 	.short	0x00ff


	//----- nvinfo : EIATTR_MERCURY_ISA_VERSION
	.align		4
        /*0030*/ 	.byte	0x03, 0x5f
        /*0032*/ 	.short	0x0101


	//----- nvinfo : EIATTR_VRC_CTA_INIT_COUNT
	.align		4
        /*0034*/ 	.byte	0x02, 0x4a
	.zero		1
	.zero		1


	//----- nvinfo : EIATTR_EXIT_INSTR_OFFSETS
	.align		4
        /*0038*/ 	.byte	0x04, 0x1c
        /*003a*/ 	.short	(.L_13 - .L_12)


	//   ....[0]....
.L_12:
        /*003c*/ 	.word	0x00000110


	//----- nvinfo : EIATTR_CBANK_PARAM_SIZE
	.align		4
.L_13:
        /*0040*/ 	.byte	0x03, 0x19
        /*0042*/ 	.short	0x0010


	//----- nvinfo : EIATTR_PARAM_CBANK
	.align		4
        /*0044*/ 	.byte	0x04, 0x0a
        /*0046*/ 	.short	(.L_15 - .L_14)
	.align		4
.L_14:
        /*0048*/ 	.word	index@(.nv.constant0._Z9evalJuliaPiS_)
        /*004c*/ 	.short	0x0380
        /*004e*/ 	.short	0x0010


	//----- nvinfo : EIATTR_SW_WAR
	.align		4
.L_15:
        /*0050*/ 	.byte	0x04, 0x36
        /*0052*/ 	.short	(.L_17 - .L_16)
.L_16:
        /*0054*/ 	.word	0x00000008
.L_17:


//--------------------- .nv.callgraph             --------------------------
	.section	.nv.callgraph,"",@"SHT_CUDA_CALLGRAPH"
	.align	4
	.sectionentsize	8
	.align		4
        /*0000*/ 	.word	0x00000000
	.align		4
        /*0004*/ 	.word	0xffffffff
	.align		4
        /*0008*/ 	.word	0x00000000
	.align		4
        /*000c*/ 	.word	0xfffffffe
	.align		4
        /*0010*/ 	.word	0x00000000
	.align		4
        /*0014*/ 	.word	0xfffffffd
	.align		4
        /*0018*/ 	.word	0x00000000
	.align		4
        /*001c*/ 	.word	0xfffffffc


//--------------------- .text._Z9evalJuliaPiS_    --------------------------
	.section	.text._Z9evalJuliaPiS_,"ax",@progbits
	.align	128
        .global         _Z9evalJuliaPiS_
        .type           _Z9evalJuliaPiS_,@function
        .size           _Z9evalJuliaPiS_,(.L_x_1 - _Z9evalJuliaPiS_)
        .other          _Z9evalJuliaPiS_,@"STO_CUDA_ENTRY STV_DEFAULT"
_Z9evalJuliaPiS_:
.text._Z9evalJuliaPiS_:
[----:B------:R-:W-:Y:S01]  /*0000*/  LDC R1, c[0x0][0x37c] ;  /* 0x0000df00ff017b82 */ /* 0x000fe20000000800 */
[----:B------:R-:W0:Y:S07]  /*0010*/  S2R R0, SR_TID.X ;  /* 0x0000000000007919 */ /* 0x000e2e0000002100 */
[----:B------:R-:W0:Y:S01]  /*0020*/  S2UR UR6, SR_CTAID.X ;  /* 0x00000000000679c3 */ /* 0x000e220000002500 */
[----:B------:R-:W1:Y:S01]  /*0030*/  LDCU.64 UR4, c[0x0][0x358] ;  /* 0x00006b00ff0477ac */ /* 0x000e620008000a00 */
[----:B------:R-:W2:Y:S06]  /*0040*/  S2R R4, SR_TID.Y ;  /* 0x0000000000047919 */ /* 0x000eac0000002200 */
[----:B------:R-:W0:Y:S08]  /*0050*/  LDC R5, c[0x0][0x360] ;  /* 0x0000d800ff057b82 */ /* 0x000e300000000800 */
[----:B------:R-:W2:Y:S08]  /*0060*/  S2UR UR7, SR_CTAID.Y ;  /* 0x00000000000779c3 */ /* 0x000eb00000002600 */
[----:B------:R-:W2:Y:S08]  /*0070*/  LDC R7, c[0x0][0x364] ;  /* 0x0000d900ff077b82 */ /* 0x000eb00000000800 */
[----:B------:R-:W3:Y:S01]  /*0080*/  LDC.64 R2, c[0x0][0x380] ;  /* 0x0000e000ff027b82 */ /* 0x000ee20000000a00 */
[----:B0-----:R-:W-:-:S02]  /*0090*/  IMAD R0, R5, UR6, R0 ;  /* 0x0000000605007c24 */ /* 0x001fc4000f8e0200 */
[----:B--2---:R-:W-:-:S05]  /*00a0*/  IMAD R5, R7, UR7, R4 ;  /* 0x0000000707057c24 */ /* 0x004fca000f8e0204 */
[----:B------:R-:W-:Y:S02]  /*00b0*/  LEA R7, R5, R0, 0x1 ;  /* 0x0000000005077211 */ /* 0x000fe400078e08ff */
[----:B------:R-:W0:Y:S03]  /*00c0*/  LDC.64 R4, c[0x0][0x388] ;  /* 0x0000e200ff047b82 */ /* 0x000e260000000a00 */
[----:B---3--:R-:W-:-:S06]  /*00d0*/  IMAD.WIDE R2, R7, 0x4, R2 ;  /* 0x0000000407027825 */ /* 0x008fcc00078e0202 */
[----:B-1----:R-:W2:Y:S01]  /*00e0*/  LDG.E R3, desc[UR4][R2.64] ;  /* 0x0000000402037981 */ /* 0x002ea2000c1e1900 */
[----:B0-----:R-:W-:-:S05]  /*00f0*/  IMAD.WIDE R4, R7, 0x4, R4 ;  /* 0x0000000407047825 */ /* 0x001fca00078e0204 */
[----:B--2---:R-:W-:Y:S01]  /*0100*/  STG.E desc[UR4][R4.64], R3 ;  /* 0x0000000304007986 */ /* 0x004fe2000c101904 */
[----:B------:R-:W-:Y:S05]  /*0110*/  EXIT ;  /* 0x000000000000794d */ /* 0x000fea0003800000 */
.L_x_0:
[----:B------:R-:W-:-:S00]  /*0120*/  BRA `(.L_x_0) ;  /* 0xfffffffc00fc7947 */ /* 0x000fc0000383ffff */
[----:B------:R-:W-:-:S00]  /*0130*/  NOP ;  /* 0x0000000000007918 */ /* 0x000fc00000000000 */
        /* <DEDUP_REMOVED lines=12> */
.L_x_1:


//--------------------- .nv.shared.reserved.0     --------------------------
	.section	.nv.shared.reserved.0,"aw",@nobits
	.weak		__nv_reservedSMEM_offset_0_alias
	.size		__nv_reservedSMEM_offset_0_alias, 0, 64
	.other		__nv_reservedSMEM_offset_0_alias,@"STO_CUDA_RESERVED_SHARED STV_DEFAULT"
__nv_reservedSMEM_offset_0_alias:
	.zero		0
	.zero		64


//--------------------- .nv.constant0._Z9evalJuliaPiS_ --------------------------
	.section	.nv.constant0._Z9evalJuliaPiS_,"a",@progbits
	.sectionflags	@""
	.align	4
.nv.constant0._Z9evalJuliaPiS_:
	.zero		912


//--------------------- SYMBOLS --------------------------

	.type		.nv.reservedSmem.offset0,@object
	.size		.nv.reservedSmem.offset0,0x4
